	.headerflags	@"EF_CUDA_TEXMODE_UNIFIED EF_CUDA_64BIT_ADDRESS EF_CUDA_ACCELERATORS EF_CUDA_SM90 EF_CUDA_VIRTUAL_SM(EF_CUDA_SM90)"
	.elftype	@"ET_EXEC"


//--------------------- .nv.info                  --------------------------
	.section	.nv.info,"",@"SHT_CUDA_INFO"
	.align	4


	//----- nvinfo : EIATTR_REGCOUNT
	.align		4
        /*0000*/ 	.byte	0x04, 0x2f
        /*0002*/ 	.short	(.L_1 - .L_0)
	.align		4
.L_0:
        /*0004*/ 	.word	index@(triton_per_fused_mean_mul_sigmoid_34)
        /*0008*/ 	.word	0x00000011


	//----- nvinfo : EIATTR_MIN_STACK_SIZE
	.align		4
.L_1:
        /*000c*/ 	.byte	0x04, 0x12
        /*000e*/ 	.short	(.L_3 - .L_2)
	.align		4
.L_2:
        /*0010*/ 	.word	index@(triton_per_fused_mean_mul_sigmoid_34)
        /*0014*/ 	.word	0x00000000


	//----- nvinfo : EIATTR_FRAME_SIZE
	.align		4
.L_3:
        /*0018*/ 	.byte	0x04, 0x11
        /*001a*/ 	.short	(.L_5 - .L_4)
	.align		4
.L_4:
        /*001c*/ 	.word	index@(triton_per_fused_mean_mul_sigmoid_34)
        /*0020*/ 	.word	0x00000000


	//----- nvinfo : EIATTR_MIN_STACK_SIZE
	.align		4
.L_5:
        /*0024*/ 	.byte	0x04, 0x12
        /*0026*/ 	.short	(.L_7 - .L_6)
	.align		4
.L_6:
        /*0028*/ 	.word	index@(triton_per_fused_mean_mul_sigmoid_34)
        /*002c*/ 	.word	0x00000000
.L_7:


//--------------------- .nv.info.triton_per_fused_mean_mul_sigmoid_34 --------------------------
	.section	.nv.info.triton_per_fused_mean_mul_sigmoid_34,"",@"SHT_CUDA_INFO"
	.sectionflags	@""
	.align	4


	//----- nvinfo : EIATTR_CUDA_API_VERSION
	.align		4
        /*0000*/ 	.byte	0x04, 0x37
        /*0002*/ 	.short	(.L_9 - .L_8)
.L_8:
        /*0004*/ 	.word	0x0000007c


	//----- nvinfo : EIATTR_KPARAM_INFO
	.align		4
.L_9:
        /*0008*/ 	.byte	0x04, 0x17
        /*000a*/ 	.short	(.L_11 - .L_10)
.L_10:
        /*000c*/ 	.word	0x00000000
        /*0010*/ 	.short	0x0003
        /*0012*/ 	.short	0x0014
        /*0014*/ 	.byte	0x00, 0xf0, 0x11, 0x00


	//----- nvinfo : EIATTR_KPARAM_INFO
	.align		4
.L_11:
        /*0018*/ 	.byte	0x04, 0x17
        /*001a*/ 	.short	(.L_13 - .L_12)
.L_12:
        /*001c*/ 	.word	0x00000000
        /*0020*/ 	.short	0x0002
        /*0022*/ 	.short	0x0010
        /*0024*/ 	.byte	0x00, 0xf0, 0x11, 0x00


	//----- nvinfo : EIATTR_KPARAM_INFO
	.align		4
.L_13:
        /*0028*/ 	.byte	0x04, 0x17
        /*002a*/ 	.short	(.L_15 - .L_14)
.L_14:
        /*002c*/ 	.word	0x00000000
        /*0030*/ 	.short	0x0001
        /*0032*/ 	.short	0x0008
        /*0034*/ 	.byte	0x00, 0xf4, 0x21, 0x00


	//----- nvinfo : EIATTR_KPARAM_INFO
	.align		4
.L_15:
        /*0038*/ 	.byte	0x04, 0x17
        /*003a*/ 	.short	(.L_17 - .L_16)
.L_16:
        /*003c*/ 	.word	0x00000000
        /*0040*/ 	.short	0x0000
        /*0042*/ 	.short	0x0000
        /*0044*/ 	.byte	0x00, 0xf4, 0x21, 0x00


	//----- nvinfo : EIATTR_SPARSE_MMA_MASK
	.align		4
.L_17:
        /*0048*/ 	.byte	0x03, 0x50
        /*004a*/ 	.short	0x0000


	//----- nvinfo : EIATTR_MAXREG_COUNT
	.align		4
        /*004c*/ 	.byte	0x03, 0x1b
        /*004e*/ 	.short	0x00ff


	//----- nvinfo : EIATTR_COOP_GROUP_MASK_REGIDS
	.align		4
        /*0050*/ 	.byte	0x04, 0x29
        /*0052*/ 	.short	(.L_19 - .L_18)


	//   ....[0]....
.L_18:
        /*0054*/ 	.word	0xffffffff


	//   ....[1]....
        /*0058*/ 	.word	0xffffffff


	//   ....[2]....
        /*005c*/ 	.word	0xffffffff


	//   ....[3]....
        /*0060*/ 	.word	0xffffffff


	//   ....[4]....
        /*0064*/ 	.word	0xffffffff


	//   ....[5]....
        /*0068*/ 	.word	0xffffffff


	//   ....[6]....
        /*006c*/ 	.word	0xffffffff


	//----- nvinfo : EIATTR_COOP_GROUP_INSTR_OFFSETS
	.align		4
.L_19:
        /*0070*/ 	.byte	0x04, 0x28
        /*0072*/ 	.short	(.L_21 - .L_20)


	//   ....[0]....
.L_20:
        /*0074*/ 	.word	0x00000380


	//   ....[1]....
        /*0078*/ 	.word	0x000003a0


	//   ....[2]....
        /*007c*/ 	.word	0x00000400


	//   ....[3]....
        /*0080*/ 	.word	0x00000410


	//   ....[4]....
        /*0084*/ 	.word	0x00000460


	//   ....[5]....
        /*0088*/ 	.word	0x00000480


	//   ....[6]....
        /*008c*/ 	.word	0x00000590


	//----- nvinfo : EIATTR_EXIT_INSTR_OFFSETS
	.align		4
.L_21:
        /*0090*/ 	.byte	0x04, 0x1c
        /*0092*/ 	.short	(.L_23 - .L_22)


	//   ....[0]....
.L_22:
        /*0094*/ 	.word	0x00000680


	//   ....[1]....
        /*0098*/ 	.word	0x000006b0


	//----- nvinfo : EIATTR_REQNTID
	.align		4
.L_23:
        /*009c*/ 	.byte	0x04, 0x10
        /*009e*/ 	.short	(.L_25 - .L_24)
.L_24:
        /*00a0*/ 	.word	0x00000040
        /*00a4*/ 	.word	0x00000001
        /*00a8*/ 	.word	0x00000001


	//----- nvinfo : EIATTR_CBANK_PARAM_SIZE
	.align		4
.L_25:
        /*00ac*/ 	.byte	0x03, 0x19
        /*00ae*/ 	.short	0x0018


	//----- nvinfo : EIATTR_PARAM_CBANK
	.align		4
        /*00b0*/ 	.byte	0x04, 0x0a
        /*00b2*/ 	.short	(.L_27 - .L_26)
	.align		4
.L_26:
        /*00b4*/ 	.word	index@(.nv.constant0.triton_per_fused_mean_mul_sigmoid_34)
        /*00b8*/ 	.short	0x0210
        /*00ba*/ 	.short	0x0018


	//----- nvinfo : EIATTR_SW_WAR
	.align		4
.L_27:
        /*00bc*/ 	.byte	0x04, 0x36
        /*00be*/ 	.short	(.L_29 - .L_28)
.L_28:
        /*00c0*/ 	.word	0x00000008
.L_29:


//--------------------- .nv.callgraph             --------------------------
	.section	.nv.callgraph,"",@"SHT_CUDA_CALLGRAPH"
	.align	4
	.sectionentsize	8
	.align		4
        /*0000*/ 	.word	0x00000000
	.align		4
        /*0004*/ 	.word	0xffffffff
	.align		4
        /*0008*/ 	.word	0x00000000
	.align		4
        /*000c*/ 	.word	0xfffffffe
	.align		4
        /*0010*/ 	.word	0x00000000
	.align		4
        /*0014*/ 	.word	0xfffffffd
	.align		4
        /*0018*/ 	.word	0x00000000
	.align		4
        /*001c*/ 	.word	0xfffffffc


//--------------------- .text.triton_per_fused_mean_mul_sigmoid_34 --------------------------
	.section	.text.triton_per_fused_mean_mul_sigmoid_34,"ax",@progbits
	.sectionflags	@"SHF_BARRIERS=1"
	.align	128
        .global         triton_per_fused_mean_mul_sigmoid_34
        .type           triton_per_fused_mean_mul_sigmoid_34,@function
        .size           triton_per_fused_mean_mul_sigmoid_34,(.L_x_1 - triton_per_fused_mean_mul_sigmoid_34)
        .other          triton_per_fused_mean_mul_sigmoid_34,@"STO_CUDA_ENTRY STV_DEFAULT"
triton_per_fused_mean_mul_sigmoid_34:
.text.triton_per_fused_mean_mul_sigmoid_34:
[----:B------:R-:W0:Y:S02]  /*0000*/  LDC R1, c[0x0][0x28] ;  /* 0x00000a00ff017b82 */ /* 0x000e240000000800 */
[----:B------:R-:W1:Y:S01]  /*0010*/  S2R R0, SR_TID.X ;  /* 0x0000000000007919 */ /* 0x000e620000002100 */
[----:B------:R-:W2:Y:S01]  /*0020*/  LDC.64 R6, c[0x0][0x218] ;  /* 0x00008600ff067b82 */ /* 0x000ea20000000a00 */
[----:B------:R-:W-:Y:S01]  /*0030*/  ULDC.64 UR6, c[0x0][0x208] ;  /* 0x0000820000067ab9 */ /* 0x000fe20000000a00 */
[----:B------:R-:W3:Y:S01]  /*0040*/  S2R R3, SR_CTAID.X ;  /* 0x0000000000037919 */ /* 0x000ee20000002500 */
[----:B-1----:R-:W-:Y:S01]  /*0050*/  IMAD.SHL.U32 R2, R0, 0x2, RZ ;  /* 0x0000000200027824 */ /* 0x002fe200078e00ff */
[----:B------:R-:W-:Y:S01]  /*0060*/  SHF.R.U32.HI R11, RZ, 0x2, R0 ;  /* 0x00000002ff0b7819 */ /* 0x000fe20000011600 */
[----:B---3--:R-:W-:-:S03]  /*0070*/  IMAD.SHL.U32 R3, R3, 0x8, RZ ;  /* 0x0000000803037824 */ /* 0x008fc600078e00ff */
[----:B------:R-:W-:-:S04]  /*0080*/  LOP3.LUT R2, R2, 0x6, RZ, 0xc0, !PT ;  /* 0x0000000602027812 */ /* 0x000fc800078ec0ff */
[----:B------:R-:W-:-:S04]  /*0090*/  LOP3.LUT R5, R3, R2, RZ, 0xfc, !PT ;  /* 0x0000000203057212 */ /* 0x000fc800078efcff */
[C---:B------:R-:W-:Y:S01]  /*00a0*/  ISETP.GE.AND P0, PT, R5.reuse, 0x1080, PT ;  /* 0x000010800500780c */ /* 0x040fe20003f06270 */
[----:B------:R-:W-:-:S05]  /*00b0*/  IMAD.HI R8, R5, 0x3e0f83e1, RZ ;  /* 0x3e0f83e105087827 */ /* 0x000fca00078e02ff */
[----:B------:R-:W-:-:S04]  /*00c0*/  SHF.R.U32.HI R9, RZ, 0x1f, R8 ;  /* 0x0000001fff097819 */ /* 0x000fc80000011608 */
[----:B------:R-:W-:Y:S02]  /*00d0*/  LEA.HI.SX32 R10, R8, R9, 0x18 ;  /* 0x00000009080a7211 */ /* 0x000fe400078fc2ff */
[----:B------:R-:W-:-:S03]  /*00e0*/  SGXT.U32 R8, R11, 0x4 ;  /* 0x000000040b08781a */ /* 0x000fc60000000000 */
[----:B------:R-:W-:-:S04]  /*00f0*/  IMAD R9, R10, -0x420, R5 ;  /* 0xfffffbe00a097824 */ /* 0x000fc800078e0205 */
[----:B------:R-:W-:-:S04]  /*0100*/  IMAD R9, R8, 0x420, R9 ;  /* 0x0000042008097824 */ /* 0x000fc800078e0209 */
[----:B------:R-:W-:-:S04]  /*0110*/  IMAD R9, R10, 0x4200, R9 ;  /* 0x000042000a097824 */ /* 0x000fc800078e0209 */
[----:B--2---:R-:W-:Y:S01]  /*0120*/  IMAD.WIDE R6, R9, 0x4, R6 ;  /* 0x0000000409067825 */ /* 0x004fe200078e0206 */
[----:B------:R-:W-:-:S06]  /*0130*/  CS2R R8, SRZ ;  /* 0x0000000000087805 */ /* 0x000fcc000001ff00 */
[----:B------:R1:W2:Y:S01]  /*0140*/  @!P0 LDG.E.64 R8, desc[UR6][R6.64] ;  /* 0x0000000606088981 */ /* 0x0002a2000c1e1b00 */
[----:B------:R-:W3:Y:S01]  /*0150*/  S2UR UR5, SR_CgaCtaId ;  /* 0x00000000000579c3 */ /* 0x000ee20000008800 */
[----:B------:R-:W-:Y:S01]  /*0160*/  UMOV UR4, 0x400 ;  /* 0x0000040000047882 */ /* 0x000fe20000000000 */
[----:B------:R-:W-:Y:S01]  /*0170*/  LOP3.LUT R3, R3, 0x7, R0, 0xf8, !PT ;  /* 0x0000000703037812 */ /* 0x000fe200078ef800 */
[----:B-1----:R-:W-:Y:S01]  /*0180*/  HFMA2.MMA R7, -RZ, RZ, 1.625, 0 ;  /* 0x3e800000ff077435 */ /* 0x002fe200000001ff */
[----:B---3--:R-:W-:Y:S01]  /*0190*/  UPRMT UR4, UR5, 0x654, UR4 ;  /* 0x0000065405047896 */ /* 0x008fe20008000004 */
[----:B--2---:R-:W-:Y:S02]  /*01a0*/  SEL R8, R8, RZ, !P0 ;  /* 0x000000ff08087207 */ /* 0x004fe40004000000 */
[----:B------:R-:W-:-:S03]  /*01b0*/  SEL R9, R9, RZ, !P0 ;  /* 0x000000ff09097207 */ /* 0x000fc60004000000 */
[----:B------:R-:W-:Y:S02]  /*01c0*/  FADD R5, RZ, -R8 ;  /* 0x80000008ff057221 */ /* 0x000fe40000000000 */
[----:B------:R-:W-:Y:S02]  /*01d0*/  FADD R10, RZ, -R9 ;  /* 0x80000009ff0a7221 */ /* 0x000fe40000000000 */
[----:B------:R-:W-:Y:S02]  /*01e0*/  FMUL R5, R5, 1.4426950216293334961 ;  /* 0x3fb8aa3b05057820 */ /* 0x000fe40000400000 */
[----:B------:R-:W-:-:S03]  /*01f0*/  FMUL R11, R10, 1.4426950216293334961 ;  /* 0x3fb8aa3b0a0b7820 */ /* 0x000fc60000400000 */
[----:B------:R-:W-:Y:S02]  /*0200*/  FSETP.GEU.AND P1, PT, R5, -126, PT ;  /* 0xc2fc00000500780b */ /* 0x000fe40003f2e000 */
[----:B------:R-:W-:-:S11]  /*0210*/  FSETP.GEU.AND P2, PT, R11, -126, PT ;  /* 0xc2fc00000b00780b */ /* 0x000fd60003f4e000 */
[----:B------:R-:W-:Y:S02]  /*0220*/  @!P1 FMUL R5, R5, 0.5 ;  /* 0x3f00000005059820 */ /* 0x000fe40000400000 */
[----:B------:R-:W-:Y:S02]  /*0230*/  @!P2 FMUL R11, R11, 0.5 ;  /* 0x3f0000000b0ba820 */ /* 0x000fe40000400000 */
[----:B------:R-:W1:Y:S08]  /*0240*/  MUFU.EX2 R10, R5 ;  /* 0x00000005000a7308 */ /* 0x000e700000000800 */
[----:B------:R-:W2:Y:S01]  /*0250*/  MUFU.EX2 R6, R11 ;  /* 0x0000000b00067308 */ /* 0x000ea20000000800 */
[----:B-1----:R-:W-:-:S04]  /*0260*/  @!P1 FMUL R10, R10, R10 ;  /* 0x0000000a0a0a9220 */ /* 0x002fc80000400000 */
[----:B------:R-:W-:Y:S01]  /*0270*/  FADD R10, R10, 1 ;  /* 0x3f8000000a0a7421 */ /* 0x000fe20000000000 */
[----:B--2---:R-:W-:-:S04]  /*0280*/  @!P2 FMUL R6, R6, R6 ;  /* 0x000000060606a220 */ /* 0x004fc80000400000 */
[----:B------:R-:W-:Y:S01]  /*0290*/  FSETP.GT.AND P1, PT, R10, 8.50705917302346158658e+37, PT ;  /* 0x7e8000000a00780b */ /* 0x000fe20003f24000 */
[----:B------:R-:W-:-:S03]  /*02a0*/  FADD R6, R6, 1 ;  /* 0x3f80000006067421 */ /* 0x000fc60000000000 */
[----:B------:R-:W-:Y:S02]  /*02b0*/  FSEL R5, R7, 1, P1 ;  /* 0x3f80000007057808 */ /* 0x000fe40000800000 */
[----:B------:R-:W-:-:S04]  /*02c0*/  FSETP.GT.AND P2, PT, R6, 8.50705917302346158658e+37, PT ;  /* 0x7e8000000600780b */ /* 0x000fc80003f44000 */
[----:B------:R-:W-:-:S03]  /*02d0*/  FSEL R7, R7, 1, P2 ;  /* 0x3f80000007077808 */ /* 0x000fc60001000000 */
[----:B------:R-:W-:Y:S01]  /*02e0*/  @P1 FMUL R10, R10, 0.25 ;  /* 0x3e8000000a0a1820 */ /* 0x000fe20000400000 */
[----:B------:R-:W-:-:S05]  /*02f0*/  ISETP.GE.AND P1, PT, R0, 0x10, PT ;  /* 0x000000100000780c */ /* 0x000fca0003f26270 */
[----:B------:R-:W1:Y:S01]  /*0300*/  MUFU.RCP R10, R10 ;  /* 0x0000000a000a7308 */ /* 0x000e620000001000 */
[----:B------:R-:W-:-:S07]  /*0310*/  @P2 FMUL R6, R6, 0.25 ;  /* 0x3e80000006062820 */ /* 0x000fce0000400000 */
[----:B------:R-:W2:Y:S01]  /*0320*/  MUFU.RCP R6, R6 ;  /* 0x0000000600067308 */ /* 0x000ea20000001000 */
[----:B-1----:R-:W-:-:S04]  /*0330*/  FMUL R5, R10, R5 ;  /* 0x000000050a057220 */ /* 0x002fc80000400000 */
[----:B------:R-:W-:Y:S01]  /*0340*/  FMUL R5, R8, R5 ;  /* 0x0000000508057220 */ /* 0x000fe20000400000 */
[----:B--2---:R-:W-:-:S04]  /*0350*/  FMUL R12, R6, R7 ;  /* 0x00000007060c7220 */ /* 0x004fc80000400000 */
[----:B------:R-:W-:Y:S01]  /*0360*/  FSEL R5, R5, RZ, !P0 ;  /* 0x000000ff05057208 */ /* 0x000fe20004000000 */
[----:B------:R-:W-:-:S04]  /*0370*/  FMUL R12, R9, R12 ;  /* 0x0000000c090c7220 */ /* 0x000fc80000400000 */
[----:B------:R-:W1:Y:S01]  /*0380*/  SHFL.BFLY PT, R8, R5, 0x10, 0x1f ;  /* 0x0e001f0005087f89 */ /* 0x000e6200000e0000 */
[----:B------:R-:W-:-:S05]  /*0390*/  FSEL R12, R12, RZ, !P0 ;  /* 0x000000ff0c0c7208 */ /* 0x000fca0004000000 */
[----:B------:R-:W2:Y:S01]  /*03a0*/  SHFL.BFLY PT, R7, R12, 0x10, 0x1f ;  /* 0x0e001f000c077f89 */ /* 0x000ea200000e0000 */
[----:B-1----:R-:W-:Y:S01]  /*03b0*/  FADD R8, R5, R8 ;  /* 0x0000000805087221 */ /* 0x002fe20000000000 */
[----:B------:R-:W-:-:S04]  /*03c0*/  LOP3.LUT R5, R0, 0x1f, RZ, 0xc0, !PT ;  /* 0x0000001f00057812 */ /* 0x000fc800078ec0ff */
[----:B------:R-:W-:Y:S01]  /*03d0*/  ISETP.GE.U32.AND P0, PT, R5, 0x4, PT ;  /* 0x000000040500780c */ /* 0x000fe20003f06070 */
[----:B--2---:R-:W-:Y:S01]  /*03e0*/  FADD R9, R12, R7 ;  /* 0x000000070c097221 */ /* 0x004fe20000000000 */
[----:B------:R-:W-:Y:S01]  /*03f0*/  SHF.R.U32.HI R12, RZ, 0x3, R0 ;  /* 0x00000003ff0c7819 */ /* 0x000fe20000011600 */
[----:B------:R-:W1:Y:S04]  /*0400*/  SHFL.BFLY PT, R7, R8, 0x8, 0x1f ;  /* 0x0d001f0008077f89 */ /* 0x000e6800000e0000 */
[----:B------:R-:W2:Y:S01]  /*0410*/  SHFL.BFLY PT, R6, R9, 0x8, 0x1f ;  /* 0x0d001f0009067f89 */ /* 0x000ea200000e0000 */
[----:B-1----:R-:W-:Y:S01]  /*0420*/  FADD R7, R8, R7 ;  /* 0x0000000708077221 */ /* 0x002fe20000000000 */
[----:B------:R-:W-:Y:S02]  /*0430*/  IMAD.SHL.U32 R8, R2, 0x8, RZ ;  /* 0x0000000802087824 */ /* 0x000fe400078e00ff */
[----:B--2---:R-:W-:Y:S01]  /*0440*/  FADD R10, R9, R6 ;  /* 0x00000006090a7221 */ /* 0x004fe20000000000 */
[----:B------:R-:W-:Y:S01]  /*0450*/  LOP3.LUT R9, R12, 0x4, RZ, 0xc0, !PT ;  /* 0x000000040c097812 */ /* 0x000fe200078ec0ff */
[----:B------:R-:W1:Y:S03]  /*0460*/  SHFL.BFLY PT, R6, R7, 0x4, 0x1f ;  /* 0x0c801f0007067f89 */ /* 0x000e6600000e0000 */
[----:B------:R-:W-:Y:S01]  /*0470*/  LOP3.LUT R5, R8, R9, RZ, 0xfc, !PT ;  /* 0x0000000908057212 */ /* 0x000fe200078efcff */
[----:B------:R-:W2:Y:S01]  /*0480*/  SHFL.BFLY PT, R11, R10, 0x4, 0x1f ;  /* 0x0c801f000a0b7f89 */ /* 0x000ea200000e0000 */
[----:B-1----:R-:W-:Y:S01]  /*0490*/  FADD R12, R7, R6 ;  /* 0x00000006070c7221 */ /* 0x002fe20000000000 */
[----:B------:R-:W-:Y:S01]  /*04a0*/  LEA R6, R0, UR4, 0x2 ;  /* 0x0000000400067c11 */ /* 0x000fe2000f8e10ff */
[----:B--2---:R-:W-:-:S03]  /*04b0*/  FADD R14, R10, R11 ;  /* 0x0000000b0a0e7221 */ /* 0x004fc60000000000 */
[----:B------:R-:W-:Y:S01]  /*04c0*/  @!P0 STS [R5+UR4], R12 ;  /* 0x0000000c05008988 */ /* 0x000fe20008000804 */
[----:B------:R-:W-:Y:S02]  /*04d0*/  LOP3.LUT R10, R0, 0x1, RZ, 0xc0, !PT ;  /* 0x00000001000a7812 */ /* 0x000fe400078ec0ff */
[----:B------:R-:W-:Y:S01]  /*04e0*/  IADD3 R11, R8, UR4, RZ ;  /* 0x00000004080b7c10 */ /* 0x000fe2000fffe0ff */
[----:B------:R1:W-:Y:S01]  /*04f0*/  @!P0 STS [R5+UR4+0x8], R14 ;  /* 0x0000080e05008988 */ /* 0x0003e20008000804 */
[----:B------:R-:W-:Y:S01]  /*0500*/  BAR.SYNC.DEFER_BLOCKING 0x0 ;  /* 0x0000000000007b1d */ /* 0x000fe20000010000 */
[----:B------:R-:W-:Y:S02]  /*0510*/  ISETP.NE.U32.AND P0, PT, R10, 0x1, PT ;  /* 0x000000010a00780c */ /* 0x000fe40003f05070 */
[----:B------:R-:W-:Y:S01]  /*0520*/  IMAD R11, R2, -0x4, R11 ;  /* 0xfffffffc020b7824 */ /* 0x000fe200078e020b */
[----:B------:R-:W-:Y:S02]  /*0530*/  SHF.R.U32.HI R2, RZ, 0x3, R0 ;  /* 0x00000003ff027819 */ /* 0x000fe40000011600 */
[----:B------:R-:W-:-:S02]  /*0540*/  ISETP.LT.AND P0, PT, R0, 0x10, P0 ;  /* 0x000000100000780c */ /* 0x000fc40000701270 */
[----:B-1----:R-:W-:Y:S02]  /*0550*/  LOP3.LUT R5, R0, 0x7, RZ, 0xc0, !PT ;  /* 0x0000000700057812 */ /* 0x002fe400078ec0ff */
[----:B------:R-:W-:Y:S02]  /*0560*/  SGXT.U32 R2, R2, 0x2 ;  /* 0x000000020202781a */ /* 0x000fe40000000000 */
[----:B------:R-:W-:Y:S01]  /*0570*/  LEA R10, R5, UR4, 0x2 ;  /* 0x00000004050a7c11 */ /* 0x000fe2000f8e10ff */
[----:B------:R-:W1:Y:S04]  /*0580*/  @!P1 LDS R4, [R6] ;  /* 0x0000000006049984 */ /* 0x000e680000000800 */
[----:B-1----:R-:W1:Y:S02]  /*0590*/  SHFL.BFLY PT, R7, R4, 0x1, 0x1f ;  /* 0x0c201f0004077f89 */ /* 0x002e6400000e0000 */
[----:B-1----:R-:W-:-:S02]  /*05a0*/  FADD R7, R4, R7 ;  /* 0x0000000704077221 */ /* 0x002fc40000000000 */
[----:B------:R-:W1:Y:S03]  /*05b0*/  LDC.64 R4, c[0x0][0x210] ;  /* 0x00008400ff047b82 */ /* 0x000e660000000a00 */
[----:B------:R-:W-:Y:S05]  /*05c0*/  @P0 STS [R6], R7 ;  /* 0x0000000706000388 */ /* 0x000fea0000000800 */
[----:B------:R-:W-:Y:S01]  /*05d0*/  BAR.SYNC.DEFER_BLOCKING 0x0 ;  /* 0x0000000000007b1d */ /* 0x000fe20000010000 */
[----:B------:R-:W-:-:S04]  /*05e0*/  LOP3.LUT P0, RZ, R9, R2, RZ, 0xfc, !PT ;  /* 0x0000000209ff7212 */ /* 0x000fc8000780fcff */
[C---:B------:R-:W-:Y:S01]  /*05f0*/  ISETP.LT.AND P0, PT, R3.reuse, 0x1080, !P0 ;  /* 0x000010800300780c */ /* 0x040fe20004701270 */
[----:B-1----:R-:W-:Y:S01]  /*0600*/  IMAD.WIDE R2, R3, 0x4, R4 ;  /* 0x0000000403027825 */ /* 0x002fe200078e0204 */
[----:B------:R-:W-:Y:S04]  /*0610*/  LDS R12, [R8+UR4] ;  /* 0x00000004080c7984 */ /* 0x000fe80008000800 */
[----:B------:R-:W1:Y:S01]  /*0620*/  LDS R13, [R8+UR4+0x8] ;  /* 0x00000804080d7984 */ /* 0x000e620008000800 */
[----:B------:R-:W-:Y:S06]  /*0630*/  BAR.SYNC.DEFER_BLOCKING 0x0 ;  /* 0x0000000000007b1d */ /* 0x000fec0000010000 */
[----:B-1----:R1:W-:Y:S02]  /*0640*/  STS.64 [R11], R12 ;  /* 0x0000000c0b007388 */ /* 0x0023e40000000a00 */
[----:B------:R-:W-:Y:S06]  /*0650*/  BAR.SYNC.DEFER_BLOCKING 0x0 ;  /* 0x0000000000007b1d */ /* 0x000fec0000010000 */
[----:B------:R-:W2:Y:S02]  /*0660*/  LDS R10, [R10] ;  /* 0x000000000a0a7984 */ /* 0x000ea40000000800 */
[----:B------:R-:W-:Y:S06]  /*0670*/  BAR.SYNC.DEFER_BLOCKING 0x0 ;  /* 0x0000000000007b1d */ /* 0x000fec0000010000 */
[----:B-1----:R-:W-:Y:S05]  /*0680*/  @!P0 EXIT ;  /* 0x000000000000894d */ /* 0x002fea0003800000 */
[----:B--2---:R-:W-:-:S05]  /*0690*/  FMUL R5, R10, 0.0625 ;  /* 0x3d8000000a057820 */ /* 0x004fca0000400000 */
[----:B------:R-:W-:Y:S01]  /*06a0*/  STG.E desc[UR6][R2.64], R5 ;  /* 0x0000000502007986 */ /* 0x000fe2000c101906 */
[----:B------:R-:W-:Y:S05]  /*06b0*/  EXIT ;  /* 0x000000000000794d */ /* 0x000fea0003800000 */
.L_x_0:
[----:B------:R-:W-:-:S00]  /*06c0*/  BRA `(.L_x_0) ;  /* 0xfffffffc00fc7947 */ /* 0x000fc0000383ffff */
[----:B------:R-:W-:-:S00]  /*06d0*/  NOP ;  /* 0x0000000000007918 */ /* 0x000fc00000000000 */
        /* <DEDUP_REMOVED lines=10> */
.L_x_1:


//--------------------- .nv.shared.triton_per_fused_mean_mul_sigmoid_34 --------------------------
	.section	.nv.shared.triton_per_fused_mean_mul_sigmoid_34,"aw",@nobits
	.sectionflags	@""
	.align	16
	.zero		1024


//--------------------- .nv.constant0.triton_per_fused_mean_mul_sigmoid_34 --------------------------
	.section	.nv.constant0.triton_per_fused_mean_mul_sigmoid_34,"a",@progbits
	.sectionflags	@""
	.align	4
.nv.constant0.triton_per_fused_mean_mul_sigmoid_34:
	.zero		552
